	.headerflags	@"EF_CUDA_TEXMODE_UNIFIED EF_CUDA_64BIT_ADDRESS EF_CUDA_ACCELERATORS EF_CUDA_SM90 EF_CUDA_VIRTUAL_SM(EF_CUDA_SM90)"
	.elftype	@"ET_EXEC"


//--------------------- .nv.info                  --------------------------
	.section	.nv.info,"",@"SHT_CUDA_INFO"
	.align	4


	//----- nvinfo : EIATTR_REGCOUNT
	.align		4
        /*0000*/ 	.byte	0x04, 0x2f
        /*0002*/ 	.short	(.L_3 - .L_2)
	.align		4
.L_2:
        /*0004*/ 	.word	index@(triton_poi_fused__native_batch_norm_legit_no_training_convolution_relu_65)
        /*0008*/ 	.word	0x00000016


	//----- nvinfo : EIATTR_MIN_STACK_SIZE
	.align		4
.L_3:
        /*000c*/ 	.byte	0x04, 0x12
        /*000e*/ 	.short	(.L_5 - .L_4)
	.align		4
.L_4:
        /*0010*/ 	.word	index@(triton_poi_fused__native_batch_norm_legit_no_training_convolution_relu_65)
        /*0014*/ 	.word	0x00000000


	//----- nvinfo : EIATTR_FRAME_SIZE
	.align		4
.L_5:
        /*0018*/ 	.byte	0x04, 0x11
        /*001a*/ 	.short	(.L_7 - .L_6)
	.align		4
.L_6:
        /*001c*/ 	.word	index@(triton_poi_fused__native_batch_norm_legit_no_training_convolution_relu_65)
        /*0020*/ 	.word	0x00000000


	//----- nvinfo : EIATTR_MIN_STACK_SIZE
	.align		4
.L_7:
        /*0024*/ 	.byte	0x04, 0x12
        /*0026*/ 	.short	(.L_9 - .L_8)
	.align		4
.L_8:
        /*0028*/ 	.word	index@(triton_poi_fused__native_batch_norm_legit_no_training_convolution_relu_65)
        /*002c*/ 	.word	0x00000000
.L_9:


//--------------------- .nv.info.triton_poi_fused__native_batch_norm_legit_no_training_convolution_relu_65 --------------------------
	.section	.nv.info.triton_poi_fused__native_batch_norm_legit_no_training_convolution_relu_65,"",@"SHT_CUDA_INFO"
	.sectionflags	@""
	.align	4


	//----- nvinfo : EIATTR_CUDA_API_VERSION
	.align		4
        /*0000*/ 	.byte	0x04, 0x37
        /*0002*/ 	.short	(.L_11 - .L_10)
.L_10:
        /*0004*/ 	.word	0x0000007c


	//----- nvinfo : EIATTR_KPARAM_INFO
	.align		4
.L_11:
        /*0008*/ 	.byte	0x04, 0x17
        /*000a*/ 	.short	(.L_13 - .L_12)
.L_12:
        /*000c*/ 	.word	0x00000000
        /*0010*/ 	.short	0x0007
        /*0012*/ 	.short	0x0038
        /*0014*/ 	.byte	0x00, 0xf0, 0x11, 0x00


	//----- nvinfo : EIATTR_KPARAM_INFO
	.align		4
.L_13:
        /*0018*/ 	.byte	0x04, 0x17
        /*001a*/ 	.short	(.L_15 - .L_14)
.L_14:
        /*001c*/ 	.word	0x00000000
        /*0020*/ 	.short	0x0006
        /*0022*/ 	.short	0x0030
        /*0024*/ 	.byte	0x00, 0xf4, 0x21, 0x00


	//----- nvinfo : EIATTR_KPARAM_INFO
	.align		4
.L_15:
        /*0028*/ 	.byte	0x04, 0x17
        /*002a*/ 	.short	(.L_17 - .L_16)
.L_16:
        /*002c*/ 	.word	0x00000000
        /*0030*/ 	.short	0x0005
        /*0032*/ 	.short	0x0028
        /*0034*/ 	.byte	0x00, 0xf4, 0x21, 0x00


	//----- nvinfo : EIATTR_KPARAM_INFO
	.align		4
.L_17:
        /*0038*/ 	.byte	0x04, 0x17
        /*003a*/ 	.short	(.L_19 - .L_18)
.L_18:
        /*003c*/ 	.word	0x00000000
        /*0040*/ 	.short	0x0004
        /*0042*/ 	.short	0x0020
        /*0044*/ 	.byte	0x00, 0xf4, 0x21, 0x00


	//----- nvinfo : EIATTR_KPARAM_INFO
	.align		4
.L_19:
        /*0048*/ 	.byte	0x04, 0x17
        /*004a*/ 	.short	(.L_21 - .L_20)
.L_20:
        /*004c*/ 	.word	0x00000000
        /*0050*/ 	.short	0x0003
        /*0052*/ 	.short	0x0018
        /*0054*/ 	.byte	0x00, 0xf4, 0x21, 0x00


	//----- nvinfo : EIATTR_KPARAM_INFO
	.align		4
.L_21:
        /*0058*/ 	.byte	0x04, 0x17
        /*005a*/ 	.short	(.L_23 - .L_22)
.L_22:
        /*005c*/ 	.word	0x00000000
        /*0060*/ 	.short	0x0002
        /*0062*/ 	.short	0x0010
        /*0064*/ 	.byte	0x00, 0xf4, 0x21, 0x00


	//----- nvinfo : EIATTR_KPARAM_INFO
	.align		4
.L_23:
        /*0068*/ 	.byte	0x04, 0x17
        /*006a*/ 	.short	(.L_25 - .L_24)
.L_24:
        /*006c*/ 	.word	0x00000000
        /*0070*/ 	.short	0x0001
        /*0072*/ 	.short	0x0008
        /*0074*/ 	.byte	0x00, 0xf4, 0x21, 0x00


	//----- nvinfo : EIATTR_KPARAM_INFO
	.align		4
.L_25:
        /*0078*/ 	.byte	0x04, 0x17
        /*007a*/ 	.short	(.L_27 - .L_26)
.L_26:
        /*007c*/ 	.word	0x00000000
        /*0080*/ 	.short	0x0000
        /*0082*/ 	.short	0x0000
        /*0084*/ 	.byte	0x00, 0xf4, 0x21, 0x00


	//----- nvinfo : EIATTR_SPARSE_MMA_MASK
	.align		4
.L_27:
        /*0088*/ 	.byte	0x03, 0x50
        /*008a*/ 	.short	0x0000


	//----- nvinfo : EIATTR_MAXREG_COUNT
	.align		4
        /*008c*/ 	.byte	0x03, 0x1b
        /*008e*/ 	.short	0x00ff


	//----- nvinfo : EIATTR_EXIT_INSTR_OFFSETS
	.align		4
        /*0090*/ 	.byte	0x04, 0x1c
        /*0092*/ 	.short	(.L_29 - .L_28)


	//   ....[0]....
.L_28:
        /*0094*/ 	.word	0x000003c0


	//----- nvinfo : EIATTR_REQNTID
	.align		4
.L_29:
        /*0098*/ 	.byte	0x04, 0x10
        /*009a*/ 	.short	(.L_31 - .L_30)
.L_30:
        /*009c*/ 	.word	0x00000080
        /*00a0*/ 	.word	0x00000001
        /*00a4*/ 	.word	0x00000001


	//----- nvinfo : EIATTR_CBANK_PARAM_SIZE
	.align		4
.L_31:
        /*00a8*/ 	.byte	0x03, 0x19
        /*00aa*/ 	.short	0x003c


	//----- nvinfo : EIATTR_PARAM_CBANK
	.align		4
        /*00ac*/ 	.byte	0x04, 0x0a
        /*00ae*/ 	.short	(.L_33 - .L_32)
	.align		4
.L_32:
        /*00b0*/ 	.word	index@(.nv.constant0.triton_poi_fused__native_batch_norm_legit_no_training_convolution_relu_65)
        /*00b4*/ 	.short	0x0210
        /*00b6*/ 	.short	0x003c


	//----- nvinfo : EIATTR_SW_WAR
	.align		4
.L_33:
        /*00b8*/ 	.byte	0x04, 0x36
        /*00ba*/ 	.short	(.L_35 - .L_34)
.L_34:
        /*00bc*/ 	.word	0x00000008
.L_35:


//--------------------- .nv.callgraph             --------------------------
	.section	.nv.callgraph,"",@"SHT_CUDA_CALLGRAPH"
	.align	4
	.sectionentsize	8
	.align		4
        /*0000*/ 	.word	0x00000000
	.align		4
        /*0004*/ 	.word	0xffffffff
	.align		4
        /*0008*/ 	.word	0x00000000
	.align		4
        /*000c*/ 	.word	0xfffffffe
	.align		4
        /*0010*/ 	.word	0x00000000
	.align		4
        /*0014*/ 	.word	0xfffffffd
	.align		4
        /*0018*/ 	.word	0x00000000
	.align		4
        /*001c*/ 	.word	0xfffffffc


//--------------------- .nv.constant4             --------------------------
	.section	.nv.constant4,"a",@progbits
	.align	8
	.align		8
.nv.constant4:
        /*0000*/ 	.dword	_$_str
	.align		8
        /*0008*/ 	.dword	_$_str_$_2


//--------------------- .text.triton_poi_fused__native_batch_norm_legit_no_training_convolution_relu_65 --------------------------
	.section	.text.triton_poi_fused__native_batch_norm_legit_no_training_convolution_relu_65,"ax",@progbits
	.align	128
        .global         triton_poi_fused__native_batch_norm_legit_no_training_convolution_relu_65
        .type           triton_poi_fused__native_batch_norm_legit_no_training_convolution_relu_65,@function
        .size           triton_poi_fused__native_batch_norm_legit_no_training_convolution_relu_65,(.L_x_1 - triton_poi_fused__native_batch_norm_legit_no_training_convolution_relu_65)
        .other          triton_poi_fused__native_batch_norm_legit_no_training_convolution_relu_65,@"STO_CUDA_ENTRY STV_DEFAULT"
triton_poi_fused__native_batch_norm_legit_no_training_convolution_relu_65:
.text.triton_poi_fused__native_batch_norm_legit_no_training_convolution_relu_65:
[----:B------:R-:W-:Y:S01]  /*0000*/  LDC R1, c[0x0][0x28] ;  /* 0x00000a00ff017b82 */ /* 0x000fe20000000800 */
[----:B------:R-:W1:Y:S07]  /*0010*/  S2R R0, SR_TID.X ;  /* 0x0000000000007919 */ /* 0x000e6e0000002100 */
[----:B------:R-:W2:Y:S01]  /*0020*/  LDC.64 R14, c[0x0][0x228] ;  /* 0x00008a00ff0e7b82 */ /* 0x000ea20000000a00 */
[----:B------:R-:W-:Y:S01]  /*0030*/  ULDC.64 UR4, c[0x0][0x208] ;  /* 0x0000820000047ab9 */ /* 0x000fe20000000a00 */
[----:B------:R-:W3:Y:S06]  /*0040*/  S2R R5, SR_CTAID.X ;  /* 0x0000000000057919 */ /* 0x000eec0000002500 */
[----:B------:R-:W4:Y:S08]  /*0050*/  LDC.64 R10, c[0x0][0x218] ;  /* 0x00008600ff0a7b82 */ /* 0x000f300000000a00 */
[----:B------:R-:W5:Y:S08]  /*0060*/  LDC.64 R12, c[0x0][0x220] ;  /* 0x00008800ff0c7b82 */ /* 0x000f700000000a00 */
[----:B------:R-:W4:Y:S01]  /*0070*/  LDC.64 R16, c[0x0][0x230] ;  /* 0x00008c00ff107b82 */ /* 0x000f220000000a00 */
[----:B-1----:R-:W-:-:S02]  /*0080*/  SHF.L.U32 R0, R0, 0x1, RZ ;  /* 0x0000000100007819 */ /* 0x002fc400000006ff */
[----:B---3--:R-:W-:Y:S02]  /*0090*/  SHF.R.S32.HI R3, RZ, 0x17, R5 ;  /* 0x00000017ff037819 */ /* 0x008fe40000011405 */
[----:B------:R-:W-:Y:S02]  /*00a0*/  LOP3.LUT R0, R0, 0xfe, RZ, 0xc0, !PT ;  /* 0x000000fe00007812 */ /* 0x000fe400078ec0ff */
[----:B------:R-:W-:Y:S02]  /*00b0*/  SGXT R3, R3, 0x1 ;  /* 0x000000010303781a */ /* 0x000fe40000000200 */
[----:B------:R-:W-:Y:S02]  /*00c0*/  LEA R0, R5, R0, 0x8 ;  /* 0x0000000005007211 */ /* 0x000fe400078e40ff */
[----:B------:R-:W1:Y:S02]  /*00d0*/  LDC.64 R4, c[0x0][0x238] ;  /* 0x00008e00ff047b82 */ /* 0x000e640000000a00 */
[----:B------:R-:W-:-:S04]  /*00e0*/  LEA.HI R3, R3, R0, RZ, 0x4 ;  /* 0x0000000003037211 */ /* 0x000fc800078f20ff */
[--C-:B------:R-:W-:Y:S02]  /*00f0*/  SHF.R.S32.HI R2, RZ, 0x4, R3.reuse ;  /* 0x00000004ff027819 */ /* 0x100fe40000011403 */
[----:B------:R-:W-:-:S04]  /*0100*/  SHF.R.S32.HI R3, RZ, 0x1f, R3 ;  /* 0x0000001fff037819 */ /* 0x000fc80000011403 */
[----:B------:R-:W-:-:S04]  /*0110*/  LEA.HI R3, R3, R2, RZ, 0x7 ;  /* 0x0000000203037211 */ /* 0x000fc800078f38ff */
[----:B------:R-:W-:-:S04]  /*0120*/  LOP3.LUT R3, R3, 0xffffff80, RZ, 0xc0, !PT ;  /* 0xffffff8003037812 */ /* 0x000fc800078ec0ff */
[----:B------:R-:W-:Y:S02]  /*0130*/  IADD3 R19, R2, -R3, RZ ;  /* 0x8000000302137210 */ /* 0x000fe40007ffe0ff */
[----:B------:R-:W3:Y:S03]  /*0140*/  LDC.64 R2, c[0x0][0x210] ;  /* 0x00008400ff027b82 */ /* 0x000ee60000000a00 */
[----:B--2---:R-:W-:-:S05]  /*0150*/  IMAD.WIDE R14, R19, 0x4, R14 ;  /* 0x00000004130e7825 */ /* 0x004fca00078e020e */
[----:B------:R2:W2:Y:S01]  /*0160*/  LDG.E.EL R18, desc[UR4][R14.64] ;  /* 0x000000040e127981 */ /* 0x0004a2000c2e1900 */
[----:B----4-:R-:W-:-:S04]  /*0170*/  IMAD.WIDE R10, R19, 0x4, R10 ;  /* 0x00000004130a7825 */ /* 0x010fc800078e020a */
[----:B-----5:R-:W-:Y:S01]  /*0180*/  IMAD.WIDE R12, R19, 0x4, R12 ;  /* 0x00000004130c7825 */ /* 0x020fe200078e020c */
[----:B------:R4:W5:Y:S04]  /*0190*/  LDG.E.EL R8, desc[UR4][R10.64] ;  /* 0x000000040a087981 */ /* 0x000968000c2e1900 */
[----:B------:R-:W5:Y:S01]  /*01a0*/  LDG.E.EL R9, desc[UR4][R12.64] ;  /* 0x000000040c097981 */ /* 0x000f62000c2e1900 */
[----:B---3--:R-:W-:-:S05]  /*01b0*/  IMAD.WIDE R2, R0, 0x4, R2 ;  /* 0x0000000400027825 */ /* 0x008fca00078e0202 */
[----:B------:R-:W5:Y:S01]  /*01c0*/  LDG.E.64 R6, desc[UR4][R2.64] ;  /* 0x0000000402067981 */ /* 0x000f62000c1e1b00 */
[----:B0-2---:R-:W-:-:S04]  /*01d0*/  IMAD.WIDE R14, R19, 0x4, R16 ;  /* 0x00000004130e7825 */ /* 0x005fc800078e0210 */
[----:B-1----:R-:W-:Y:S02]  /*01e0*/  IMAD.WIDE R16, R19, 0x4, R4 ;  /* 0x0000000413107825 */ /* 0x002fe400078e0204 */
[----:B------:R-:W2:Y:S01]  /*01f0*/  LDG.E.EL R14, desc[UR4][R14.64] ;  /* 0x000000040e0e7981 */ /* 0x000ea2000c2e1900 */
[----:B----4-:R-:W-:Y:S01]  /*0200*/  HFMA2.MMA R10, -RZ, RZ, 1.625, 0 ;  /* 0x3e800000ff0a7435 */ /* 0x010fe200000001ff */
[----:B------:R-:W0:Y:S02]  /*0210*/  LDC.64 R4, c[0x0][0x240] ;  /* 0x00009000ff047b82 */ /* 0x000e240000000a00 */
[----:B------:R-:W2:Y:S01]  /*0220*/  LDG.E.EL R17, desc[UR4][R16.64] ;  /* 0x0000000410117981 */ /* 0x000ea2000c2e1900 */
[----:B0-----:R-:W-:-:S04]  /*0230*/  IMAD.WIDE R4, R0, 0x4, R4 ;  /* 0x0000000400047825 */ /* 0x001fc800078e0204 */
[----:B------:R-:W-:-:S04]  /*0240*/  FADD R18, R18, 9.9999997473787516356e-06 ;  /* 0x3727c5ac12127421 */ /* 0x000fc80000000000 */
[----:B------:R-:W0:Y:S02]  /*0250*/  MUFU.SQRT R19, R18 ;  /* 0x0000001200137308 */ /* 0x000e240000002000 */
[C---:B0-----:R-:W-:Y:S02]  /*0260*/  FSETP.GT.AND P0, PT, R19.reuse, 8.50705917302346158658e+37, PT ;  /* 0x7e8000001300780b */ /* 0x041fe40003f04000 */
[----:B------:R-:W-:-:S11]  /*0270*/  FSETP.GEU.AND P1, PT, R19, 1.175494350822287508e-38, PT ;  /* 0x008000001300780b */ /* 0x000fd60003f2e000 */
[----:B------:R-:W-:-:S04]  /*0280*/  @P0 FMUL R19, R19, 0.25 ;  /* 0x3e80000013130820 */ /* 0x000fc80000400000 */
[----:B------:R-:W-:-:S06]  /*0290*/  @!P1 FMUL R19, R19, 16777216 ;  /* 0x4b80000013139820 */ /* 0x000fcc0000400000 */
[----:B------:R-:W0:Y:S01]  /*02a0*/  MUFU.RCP R19, R19 ;  /* 0x0000001300137308 */ /* 0x000e220000001000 */
[----:B------:R-:W-:Y:S01]  /*02b0*/  FSEL R10, R10, 1, P0 ;  /* 0x3f8000000a0a7808 */ /* 0x000fe20000000000 */
[--C-:B-----5:R-:W-:Y:S01]  /*02c0*/  FADD R6, R6, R8.reuse ;  /* 0x0000000806067221 */ /* 0x120fe20000000000 */
[----:B------:R-:W-:-:S03]  /*02d0*/  FADD R7, R7, R8 ;  /* 0x0000000807077221 */ /* 0x000fc60000000000 */
[----:B------:R-:W-:Y:S01]  /*02e0*/  @!P1 FMUL R10, R10, 16777216 ;  /* 0x4b8000000a0a9820 */ /* 0x000fe20000400000 */
[C---:B------:R-:W-:Y:S01]  /*02f0*/  FADD R8, -R9.reuse, R6 ;  /* 0x0000000609087221 */ /* 0x040fe20000000100 */
[----:B------:R-:W-:Y:S02]  /*0300*/  FADD R9, -R9, R7 ;  /* 0x0000000709097221 */ /* 0x000fe40000000100 */
[----:B0-----:R-:W-:-:S04]  /*0310*/  FMUL R10, R19, R10 ;  /* 0x0000000a130a7220 */ /* 0x001fc80000400000 */
[-C--:B------:R-:W-:Y:S01]  /*0320*/  FMUL R8, R8, R10.reuse ;  /* 0x0000000a08087220 */ /* 0x080fe20000400000 */
[----:B------:R-:W-:-:S03]  /*0330*/  FMUL R10, R9, R10 ;  /* 0x0000000a090a7220 */ /* 0x000fc60000400000 */
[C-C-:B--2---:R-:W-:Y:S01]  /*0340*/  FFMA R8, R14.reuse, R8, R17.reuse ;  /* 0x000000080e087223 */ /* 0x144fe20000000011 */
[----:B------:R-:W-:-:S04]  /*0350*/  FFMA R10, R14, R10, R17 ;  /* 0x0000000a0e0a7223 */ /* 0x000fc80000000011 */
[----:B------:R-:W-:Y:S02]  /*0360*/  FSETP.GEU.AND P0, PT, R8, RZ, PT ;  /* 0x000000ff0800720b */ /* 0x000fe40003f0e000 */
[----:B------:R-:W-:Y:S02]  /*0370*/  FSETP.GEU.AND P1, PT, R10, RZ, PT ;  /* 0x000000ff0a00720b */ /* 0x000fe40003f2e000 */
[----:B------:R-:W-:Y:S02]  /*0380*/  FSEL R8, R8, RZ, P0 ;  /* 0x000000ff08087208 */ /* 0x000fe40000000000 */
[----:B------:R-:W-:Y:S01]  /*0390*/  FSEL R9, R10, RZ, P1 ;  /* 0x000000ff0a097208 */ /* 0x000fe20000800000 */
[----:B------:R-:W-:Y:S04]  /*03a0*/  STG.E.64 desc[UR4][R2.64], R6 ;  /* 0x0000000602007986 */ /* 0x000fe8000c101b04 */
[----:B------:R-:W-:Y:S01]  /*03b0*/  STG.E.64 desc[UR4][R4.64], R8 ;  /* 0x0000000804007986 */ /* 0x000fe2000c101b04 */
[----:B------:R-:W-:Y:S05]  /*03c0*/  EXIT ;  /* 0x000000000000794d */ /* 0x000fea0003800000 */
.L_x_0:
[----:B------:R-:W-:-:S00]  /*03d0*/  BRA `(.L_x_0) ;  /* 0xfffffffc00fc7947 */ /* 0x000fc0000383ffff */
[----:B------:R-:W-:-:S00]  /*03e0*/  NOP ;  /* 0x0000000000007918 */ /* 0x000fc00000000000 */
        /* <DEDUP_REMOVED lines=9> */
.L_x_1:


//--------------------- .nv.global.init           --------------------------
	.section	.nv.global.init,"aw",@progbits
.nv.global.init:
	.type		_$_str,@object
	.size		_$_str,(_$_str_$_2 - _$_str)
_$_str:
        /*0000*/ 	.byte	0x5f, 0x5f, 0x43, 0x55, 0x44, 0x41, 0x5f, 0x46, 0x54, 0x5a, 0x00
	.type		_$_str_$_2,@object
	.size		_$_str_$_2,(.L_1 - _$_str_$_2)
_$_str_$_2:
        /*000b*/ 	.byte	0x5f, 0x5f, 0x43, 0x55, 0x44, 0x41, 0x5f, 0x50, 0x52, 0x45, 0x43, 0x5f, 0x53, 0x51, 0x52, 0x54
        /*001b*/ 	.byte	0x00
.L_1:


//--------------------- .nv.constant0.triton_poi_fused__native_batch_norm_legit_no_training_convolution_relu_65 --------------------------
	.section	.nv.constant0.triton_poi_fused__native_batch_norm_legit_no_training_convolution_relu_65,"a",@progbits
	.sectionflags	@""
	.align	4
.nv.constant0.triton_poi_fused__native_batch_norm_legit_no_training_convolution_relu_65:
	.zero		588
